//
// Generated by NVIDIA NVVM Compiler
//
// Compiler Build ID: CL-36424714
// Cuda compilation tools, release 13.0, V13.0.88
// Based on NVVM 20.0.0
//

.version 9.0
.target sm_100
.address_size 64

	// .globl	_Z12naive_kernelPKdPdm

.visible .entry _Z12naive_kernelPKdPdm(
	.param .u64 .ptr .align 1 _Z12naive_kernelPKdPdm_param_0,
	.param .u64 .ptr .align 1 _Z12naive_kernelPKdPdm_param_1,
	.param .u64 _Z12naive_kernelPKdPdm_param_2
)
{
	.reg .pred 	%p<6>;
	.reg .b32 	%r<18>;
	.reg .b64 	%rd<38>;
	.reg .b64 	%fd<13>;

	ld.param.u64 	%rd4, [_Z12naive_kernelPKdPdm_param_0];
	ld.param.u64 	%rd5, [_Z12naive_kernelPKdPdm_param_1];
	ld.param.u64 	%rd6, [_Z12naive_kernelPKdPdm_param_2];
	mov.u32 	%r4, %ctaid.x;
	mov.u32 	%r5, %ntid.x;
	mov.u32 	%r6, %tid.x;
	mad.lo.s32 	%r1, %r4, %r5, %r6;
	add.s32 	%r7, %r1, 1;
	mov.u32 	%r8, %ctaid.y;
	mov.u32 	%r9, %ntid.y;
	mov.u32 	%r10, %tid.y;
	mad.lo.s32 	%r2, %r8, %r9, %r10;
	mov.u32 	%r11, %ctaid.z;
	mov.u32 	%r12, %ntid.z;
	mov.u32 	%r13, %tid.z;
	mad.lo.s32 	%r3, %r11, %r12, %r13;
	setp.gt.u32 	%p1, %r1, 2147483646;
	cvt.s64.s32 	%rd1, %r7;
	add.s64 	%rd2, %rd6, -1;
	setp.le.u64 	%p2, %rd2, %rd1;
	or.pred  	%p3, %p1, %p2;
	@%p3 bra 	$L__BB0_4;
	add.s32 	%r14, %r2, 1;
	cvt.u64.u32 	%rd3, %r14;
	setp.le.u64 	%p4, %rd2, %rd3;
	@%p4 bra 	$L__BB0_4;
	add.s32 	%r15, %r3, 1;
	cvt.u64.u32 	%rd7, %r15;
	setp.le.u64 	%p5, %rd2, %rd7;
	@%p5 bra 	$L__BB0_4;
	cvta.to.global.u64 	%rd8, %rd4;
	mul.lo.s64 	%rd9, %rd6, %rd1;
	mul.lo.s64 	%rd10, %rd9, %rd6;
	cvt.u64.u32 	%rd11, %r3;
	mad.lo.s64 	%rd12, %rd6, %rd3, %rd11;
	add.s64 	%rd13, %rd12, %rd10;
	cvt.u64.u32 	%rd14, %r1;
	mul.lo.s64 	%rd15, %rd6, %rd14;
	mad.lo.s64 	%rd16, %rd15, %rd6, %rd12;
	shl.b64 	%rd17, %rd16, 3;
	add.s64 	%rd18, %rd8, %rd17;
	ld.global.f64 	%fd1, [%rd18+8];
	add.s32 	%r16, %r1, 2;
	cvt.s64.s32 	%rd19, %r16;
	mul.lo.s64 	%rd20, %rd6, %rd19;
	mad.lo.s64 	%rd21, %rd20, %rd6, %rd12;
	shl.b64 	%rd22, %rd21, 3;
	add.s64 	%rd23, %rd8, %rd22;
	ld.global.f64 	%fd2, [%rd23+8];
	add.f64 	%fd3, %fd1, %fd2;
	cvt.u64.u32 	%rd24, %r2;
	mad.lo.s64 	%rd25, %rd6, %rd24, %rd11;
	add.s64 	%rd26, %rd25, %rd10;
	shl.b64 	%rd27, %rd26, 3;
	add.s64 	%rd28, %rd8, %rd27;
	ld.global.f64 	%fd4, [%rd28+8];
	add.f64 	%fd5, %fd3, %fd4;
	add.s32 	%r17, %r2, 2;
	cvt.u64.u32 	%rd29, %r17;
	mad.lo.s64 	%rd30, %rd6, %rd29, %rd11;
	add.s64 	%rd31, %rd30, %rd10;
	shl.b64 	%rd32, %rd31, 3;
	add.s64 	%rd33, %rd8, %rd32;
	ld.global.f64 	%fd6, [%rd33+8];
	add.f64 	%fd7, %fd5, %fd6;
	shl.b64 	%rd34, %rd13, 3;
	add.s64 	%rd35, %rd8, %rd34;
	ld.global.f64 	%fd8, [%rd35];
	add.f64 	%fd9, %fd7, %fd8;
	ld.global.f64 	%fd10, [%rd35+16];
	add.f64 	%fd11, %fd9, %fd10;
	mul.f64 	%fd12, %fd11, 0d3FE999999999999A;
	cvta.to.global.u64 	%rd36, %rd5;
	add.s64 	%rd37, %rd36, %rd34;
	st.global.f64 	[%rd37+8], %fd12;
$L__BB0_4:
	ret;

}


// ===== COMPILED SASS (sm_100) =====

	.target	sm_100

	.elftype	@"ET_EXEC"


//--------------------- .note.nv.tkinfo           --------------------------
	.section	.note.nv.tkinfo,"",@"SHT_NOTE"
	.sectionflags	@"SHF_NOTE_NV_TKINFO"
	.tkinfo
        /*0018*/ 	.word	0x00000002
        /*0030*/ 	.string	""
        /*0030*/ 	.string	"ptxas"
        /*0030*/ 	.string	"Cuda compilation tools, release 13.0, V13.0.88"
        /*0030*/ 	.string	"Build cuda_13.0.r13.0/compiler.36424714_0"
        /*0030*/ 	.string	"-arch sm_100 -m 64 "



//--------------------- .note.nv.cuinfo           --------------------------
	.section	.note.nv.cuinfo,"",@"SHT_NOTE"
	.sectionflags	@"SHF_NOTE_NV_CUINFO"
        /*0018*/ 	.short	0x0002
        /*001a*/ 	.short	0x0064
        /*001c*/ 	.short	0x0082
	.zero		2


//--------------------- .nv.info                  --------------------------
	.section	.nv.info,"",@"SHT_CUDA_INFO"
	.align	4


	//----- nvinfo : EIATTR_REGCOUNT
	.align		4
        /*0000*/ 	.byte	0x04, 0x2f
        /*0002*/ 	.short	(.L_1 - .L_0)
	.align		4
.L_0:
        /*0004*/ 	.word	index@(_Z12naive_kernelPKdPdm)
        /*0008*/ 	.word	0x00000016


	//----- nvinfo : EIATTR_FRAME_SIZE
	.align		4
.L_1:
        /*000c*/ 	.byte	0x04, 0x11
        /*000e*/ 	.short	(.L_3 - .L_2)
	.align		4
.L_2:
        /*0010*/ 	.word	index@(_Z12naive_kernelPKdPdm)
        /*0014*/ 	.word	0x00000000


	//----- nvinfo : EIATTR_MIN_STACK_SIZE
	.align		4
.L_3:
        /*0018*/ 	.byte	0x04, 0x12
        /*001a*/ 	.short	(.L_5 - .L_4)
	.align		4
.L_4:
        /*001c*/ 	.word	index@(_Z12naive_kernelPKdPdm)
        /*0020*/ 	.word	0x00000000
.L_5:


//--------------------- .nv.compat                --------------------------
	.section	.nv.compat,"",@"SHT_CUDA_COMPAT_INFO"
	.align	4
        /*0000*/ 	.byte	0x02, 0x09, 0x00, 0x00, 0x02, 0x02, 0x01, 0x00, 0x02, 0x05, 0x05, 0x00, 0x03, 0x07, 0x01, 0x01
        /*0010*/ 	.byte	0x02, 0x03, 0x00, 0x00, 0x02, 0x06, 0x01, 0x00, 0x04, 0x0b, 0x08, 0x00, 0x01, 0x00, 0x00, 0x00
        /*0020*/ 	.byte	0x00, 0x00, 0x00, 0x00


//--------------------- .nv.info._Z12naive_kernelPKdPdm --------------------------
	.section	.nv.info._Z12naive_kernelPKdPdm,"",@"SHT_CUDA_INFO"
	.sectionflags	@""
	.align	4


	//----- nvinfo : EIATTR_CUDA_API_VERSION
	.align		4
        /*0000*/ 	.byte	0x04, 0x37
        /*0002*/ 	.short	(.L_7 - .L_6)
.L_6:
        /*0004*/ 	.word	0x00000082


	//----- nvinfo : EIATTR_KPARAM_INFO
	.align		4
.L_7:
        /*0008*/ 	.byte	0x04, 0x17
        /*000a*/ 	.short	(.L_9 - .L_8)
.L_8:
        /*000c*/ 	.word	0x00000000
        /*0010*/ 	.short	0x0002
        /*0012*/ 	.short	0x0010
        /*0014*/ 	.byte	0x00, 0xf0, 0x21, 0x00


	//----- nvinfo : EIATTR_KPARAM_INFO
	.align		4
.L_9:
        /*0018*/ 	.byte	0x04, 0x17
        /*001a*/ 	.short	(.L_11 - .L_10)
.L_10:
        /*001c*/ 	.word	0x00000000
        /*0020*/ 	.short	0x0001
        /*0022*/ 	.short	0x0008
        /*0024*/ 	.byte	0x00, 0xf5, 0x21, 0x00


	//----- nvinfo : EIATTR_KPARAM_INFO
	.align		4
.L_11:
        /*0028*/ 	.byte	0x04, 0x17
        /*002a*/ 	.short	(.L_13 - .L_12)
.L_12:
        /*002c*/ 	.word	0x00000000
        /*0030*/ 	.short	0x0000
        /*0032*/ 	.short	0x0000
        /*0034*/ 	.byte	0x00, 0xf5, 0x21, 0x00


	//----- nvinfo : EIATTR_SPARSE_MMA_MASK
	.align		4
.L_13:
        /*0038*/ 	.byte	0x03, 0x50
        /*003a*/ 	.short	0x0000


	//----- nvinfo : EIATTR_MAXREG_COUNT
	.align		4
        /*003c*/ 	.byte	0x03, 0x1b
        /*003e*/ 	.short	0x00ff


	//----- nvinfo : EIATTR_MERCURY_ISA_VERSION
	.align		4
        /*0040*/ 	.byte	0x03, 0x5f
        /*0042*/ 	.short	0x0101


	//----- nvinfo : EIATTR_VRC_CTA_INIT_COUNT
	.align		4
        /*0044*/ 	.byte	0x02, 0x4a
	.zero		1
	.zero		1


	//----- nvinfo : EIATTR_EXIT_INSTR_OFFSETS
	.align		4
        /*0048*/ 	.byte	0x04, 0x1c
        /*004a*/ 	.short	(.L_15 - .L_14)


	//   ....[0]....
.L_14:
        /*004c*/ 	.word	0x00000160


	//   ....[1]....
        /*0050*/ 	.word	0x000001b0


	//   ....[2]....
        /*0054*/ 	.word	0x00000200


	//   ....[3]....
        /*0058*/ 	.word	0x00000640


	//----- nvinfo : EIATTR_CBANK_PARAM_SIZE
	.align		4
.L_15:
        /*005c*/ 	.byte	0x03, 0x19
        /*005e*/ 	.short	0x0018


	//----- nvinfo : EIATTR_PARAM_CBANK
	.align		4
        /*0060*/ 	.byte	0x04, 0x0a
        /*0062*/ 	.short	(.L_17 - .L_16)
	.align		4
.L_16:
        /*0064*/ 	.word	index@(.nv.constant0._Z12naive_kernelPKdPdm)
        /*0068*/ 	.short	0x0380
        /*006a*/ 	.short	0x0018


	//----- nvinfo : EIATTR_SW_WAR
	.align		4
.L_17:
        /*006c*/ 	.byte	0x04, 0x36
        /*006e*/ 	.short	(.L_19 - .L_18)
.L_18:
        /*0070*/ 	.word	0x00000008
.L_19:


//--------------------- .nv.callgraph             --------------------------
	.section	.nv.callgraph,"",@"SHT_CUDA_CALLGRAPH"
	.align	4
	.sectionentsize	8
	.align		4
        /*0000*/ 	.word	0x00000000
	.align		4
        /*0004*/ 	.word	0xffffffff
	.align		4
        /*0008*/ 	.word	0x00000000
	.align		4
        /*000c*/ 	.word	0xfffffffe
	.align		4
        /*0010*/ 	.word	0x00000000
	.align		4
        /*0014*/ 	.word	0xfffffffd
	.align		4
        /*0018*/ 	.word	0x00000000
	.align		4
        /*001c*/ 	.word	0xfffffffc


//--------------------- .text._Z12naive_kernelPKdPdm --------------------------
	.section	.text._Z12naive_kernelPKdPdm,"ax",@progbits
	.align	128
        .global         _Z12naive_kernelPKdPdm
        .type           _Z12naive_kernelPKdPdm,@function
        .size           _Z12naive_kernelPKdPdm,(.L_x_1 - _Z12naive_kernelPKdPdm)
        .other          _Z12naive_kernelPKdPdm,@"STO_CUDA_ENTRY STV_DEFAULT"
_Z12naive_kernelPKdPdm:
.text._Z12naive_kernelPKdPdm:
[----:B------:R-:W-:Y:S01]  /*0000*/  LDC R1, c[0x0][0x37c] ;  /* 0x0000df00ff017b82 */ /* 0x000fe20000000800 */
[----:B------:R-:W0:Y:S07]  /*0010*/  S2R R3, SR_TID.X ;  /* 0x0000000000037919 */ /* 0x000e2e0000002100 */
[----:B------:R-:W0:Y:S01]  /*0020*/  S2UR UR4, SR_CTAID.X ;  /* 0x00000000000479c3 */ /* 0x000e220000002500 */
[----:B------:R-:W1:Y:S01]  /*0030*/  LDCU.64 UR8, c[0x0][0x390] ;  /* 0x00007200ff0877ac */ /* 0x000e620008000a00 */
[----:B------:R-:W2:Y:S01]  /*0040*/  S2R R4, SR_TID.Y ;  /* 0x0000000000047919 */ /* 0x000ea20000002200 */
[----:B------:R-:W3:Y:S05]  /*0050*/  S2R R9, SR_TID.Z ;  /* 0x0000000000097919 */ /* 0x000eea0000002300 */
[----:B------:R-:W0:Y:S08]  /*0060*/  LDC R0, c[0x0][0x360] ;  /* 0x0000d800ff007b82 */ /* 0x000e300000000800 */
[----:B------:R-:W2:Y:S01]  /*0070*/  LDC R15, c[0x0][0x364] ;  /* 0x0000d900ff0f7b82 */ /* 0x000ea20000000800 */
[----:B-1----:R-:W-:-:S04]  /*0080*/  UIADD3 UR6, UP0, UPT, UR8, -0x1, URZ ;  /* 0xffffffff08067890 */ /* 0x002fc8000ff1e0ff */
[----:B------:R-:W-:-:S03]  /*0090*/  UIADD3.X UR7, UPT, UPT, UR9, -0x1, URZ, UP0, !UPT ;  /* 0xffffffff09077890 */ /* 0x000fc600087fe4ff */
[----:B------:R-:W-:Y:S01]  /*00a0*/  S2UR UR5, SR_CTAID.Z ;  /* 0x00000000000579c3 */ /* 0x000fe20000002700 */
[----:B0-----:R-:W-:-:S07]  /*00b0*/  IMAD R0, R0, UR4, R3 ;  /* 0x0000000400007c24 */ /* 0x001fce000f8e0203 */
[----:B------:R-:W2:Y:S01]  /*00c0*/  S2UR UR4, SR_CTAID.Y ;  /* 0x00000000000479c3 */ /* 0x000ea20000002600 */
[----:B------:R-:W-:Y:S02]  /*00d0*/  MOV R3, UR7 ;  /* 0x0000000700037c02 */ /* 0x000fe40008000f00 */
[----:B------:R-:W-:-:S05]  /*00e0*/  IADD3 R2, PT, PT, R0, 0x1, RZ ;  /* 0x0000000100027810 */ /* 0x000fca0007ffe0ff */
[----:B------:R-:W3:Y:S01]  /*00f0*/  LDC R8, c[0x0][0x368] ;  /* 0x0000da00ff087b82 */ /* 0x000ee20000000800 */
[----:B------:R-:W-:Y:S02]  /*0100*/  ISETP.LT.U32.AND P0, PT, R2, UR6, PT ;  /* 0x0000000602007c0c */ /* 0x000fe4000bf01070 */
[----:B------:R-:W-:-:S04]  /*0110*/  SHF.R.S32.HI R10, RZ, 0x1f, R2 ;  /* 0x0000001fff0a7819 */ /* 0x000fc80000011402 */
[----:B------:R-:W-:-:S04]  /*0120*/  ISETP.GT.U32.AND.EX P0, PT, R3, R10, PT, P0 ;  /* 0x0000000a0300720c */ /* 0x000fc80003f04100 */
[----:B------:R-:W-:Y:S01]  /*0130*/  ISETP.GT.U32.OR P0, PT, R0, 0x7ffffffe, !P0 ;  /* 0x7ffffffe0000780c */ /* 0x000fe20004704470 */
[----:B--2---:R-:W-:Y:S02]  /*0140*/  IMAD R15, R15, UR4, R4 ;  /* 0x000000040f0f7c24 */ /* 0x004fe4000f8e0204 */
[----:B---3--:R-:W-:-:S10]  /*0150*/  IMAD R8, R8, UR5, R9 ;  /* 0x0000000508087c24 */ /* 0x008fd4000f8e0209 */
[----:B------:R-:W-:Y:S05]  /*0160*/  @P0 EXIT ;  /* 0x000000000000094d */ /* 0x000fea0003800000 */
[----:B------:R-:W-:Y:S01]  /*0170*/  VIADD R3, R15, 0x1 ;  /* 0x000000010f037836 */ /* 0x000fe20000000000 */
[----:B------:R-:W-:-:S04]  /*0180*/  MOV R4, UR7 ;  /* 0x0000000700047c02 */ /* 0x000fc80008000f00 */
[----:B------:R-:W-:-:S04]  /*0190*/  ISETP.LT.U32.AND P0, PT, R3, UR6, PT ;  /* 0x0000000603007c0c */ /* 0x000fc8000bf01070 */
[----:B------:R-:W-:-:S13]  /*01a0*/  ISETP.GT.U32.AND.EX P0, PT, R4, RZ, PT, P0 ;  /* 0x000000ff0400720c */ /* 0x000fda0003f04100 */
[----:B------:R-:W-:Y:S05]  /*01b0*/  @!P0 EXIT ;  /* 0x000000000000894d */ /* 0x000fea0003800000 */
[----:B------:R-:W-:Y:S01]  /*01c0*/  IADD3 R4, PT, PT, R8, 0x1, RZ ;  /* 0x0000000108047810 */ /* 0x000fe20007ffe0ff */
[----:B------:R-:W-:-:S03]  /*01d0*/  IMAD.U32 R5, RZ, RZ, UR7 ;  /* 0x00000007ff057e24 */ /* 0x000fc6000f8e00ff */
[----:B------:R-:W-:-:S04]  /*01e0*/  ISETP.LT.U32.AND P0, PT, R4, UR6, PT ;  /* 0x0000000604007c0c */ /* 0x000fc8000bf01070 */
[----:B------:R-:W-:-:S13]  /*01f0*/  ISETP.GT.U32.AND.EX P0, PT, R5, RZ, PT, P0 ;  /* 0x000000ff0500720c */ /* 0x000fda0003f04100 */
[----:B------:R-:W-:Y:S05]  /*0200*/  @!P0 EXIT ;  /* 0x000000000000894d */ /* 0x000fea0003800000 */
[----:B------:R-:W-:Y:S01]  /*0210*/  HFMA2 R9, -RZ, RZ, 0, 0 ;  /* 0x00000000ff097431 */ /* 0x000fe200000001ff */
[----:B------:R-:W-:Y:S01]  /*0220*/  IADD3 R16, PT, PT, R0, 0x2, RZ ;  /* 0x0000000200107810 */ /* 0x000fe20007ffe0ff */
[----:B------:R-:W-:Y:S01]  /*0230*/  IMAD R11, R10, UR8, RZ ;  /* 0x000000080a0b7c24 */ /* 0x000fe2000f8e02ff */
[----:B------:R-:W0:Y:S03]  /*0240*/  LDCU.128 UR12, c[0x0][0x380] ;  /* 0x00007000ff0c77ac */ /* 0x000e260008000c00 */
[----:B------:R-:W-:Y:S01]  /*0250*/  IMAD R13, R2, UR9, R11 ;  /* 0x00000009020d7c24 */ /* 0x000fe2000f8e020b */
[----:B------:R-:W1:Y:S01]  /*0260*/  LDCU.64 UR4, c[0x0][0x358] ;  /* 0x00006b00ff0477ac */ /* 0x000e620008000a00 */
[----:B------:R-:W-:-:S04]  /*0270*/  IMAD.WIDE.U32 R10, R0, UR8, RZ ;  /* 0x00000008000a7c25 */ /* 0x000fc8000f8e00ff */
[----:B------:R-:W-:-:S04]  /*0280*/  IMAD.WIDE.U32 R4, R3, UR8, R8 ;  /* 0x0000000803047c25 */ /* 0x000fc8000f8e0008 */
[----:B------:R-:W-:Y:S01]  /*0290*/  IMAD R5, R3, UR9, R5 ;  /* 0x0000000903057c24 */ /* 0x000fe2000f8e0205 */
[----:B------:R-:W-:Y:S01]  /*02a0*/  SHF.R.S32.HI R3, RZ, 0x1f, R16 ;  /* 0x0000001fff037819 */ /* 0x000fe20000011410 */
[----:B------:R-:W-:Y:S02]  /*02b0*/  IMAD R11, R0, UR9, R11 ;  /* 0x00000009000b7c24 */ /* 0x000fe4000f8e020b */
[----:B------:R-:W-:-:S04]  /*02c0*/  IMAD.WIDE.U32 R6, R15, UR8, R8 ;  /* 0x000000080f067c25 */ /* 0x000fc8000f8e0008 */
[----:B------:R-:W-:Y:S02]  /*02d0*/  IMAD R17, R3, UR8, RZ ;  /* 0x0000000803117c24 */ /* 0x000fe4000f8e02ff */
[----:B------:R-:W-:-:S04]  /*02e0*/  IMAD.WIDE.U32 R2, R2, UR8, RZ ;  /* 0x0000000802027c25 */ /* 0x000fc8000f8e00ff */
[C---:B------:R-:W-:Y:S01]  /*02f0*/  IMAD R19, R16.reuse, UR9, R17 ;  /* 0x0000000910137c24 */ /* 0x040fe2000f8e0211 */
[----:B------:R-:W-:Y:S01]  /*0300*/  IADD3 R3, PT, PT, R3, R13, RZ ;  /* 0x0000000d03037210 */ /* 0x000fe20007ffe0ff */
[----:B------:R-:W-:-:S04]  /*0310*/  IMAD.WIDE.U32 R16, R16, UR8, RZ ;  /* 0x0000000810107c25 */ /* 0x000fc8000f8e00ff */
[----:B------:R-:W-:Y:S01]  /*0320*/  IMAD R7, R15, UR9, R7 ;  /* 0x000000090f077c24 */ /* 0x000fe2000f8e0207 */
[----:B------:R-:W-:Y:S01]  /*0330*/  IADD3 R0, PT, PT, R17, R19, RZ ;  /* 0x0000001311007210 */ /* 0x000fe20007ffe0ff */
[----:B------:R-:W-:Y:S02]  /*0340*/  VIADD R15, R15, 0x2 ;  /* 0x000000020f0f7836 */ /* 0x000fe40000000000 */
[----:B------:R-:W-:Y:S02]  /*0350*/  IMAD R3, R3, UR8, RZ ;  /* 0x0000000803037c24 */ /* 0x000fe4000f8e02ff */
[----:B------:R-:W-:Y:S02]  /*0360*/  IMAD R17, R0, UR8, RZ ;  /* 0x0000000800117c24 */ /* 0x000fe4000f8e02ff */
[----:B------:R-:W-:Y:S02]  /*0370*/  IMAD R11, R11, UR8, RZ ;  /* 0x000000080b0b7c24 */ /* 0x000fe4000f8e02ff */
[----:B------:R-:W-:-:S04]  /*0380*/  IMAD.WIDE.U32 R12, R15, UR8, R8 ;  /* 0x000000080f0c7c25 */ /* 0x000fc8000f8e0008 */
[----:B------:R-:W-:Y:S02]  /*0390*/  IMAD R0, R2, UR9, R3 ;  /* 0x0000000902007c24 */ /* 0x000fe4000f8e0203 */
[----:B------:R-:W-:Y:S02]  /*03a0*/  IMAD R19, R16, UR9, R17 ;  /* 0x0000000910137c24 */ /* 0x000fe4000f8e0211 */
[----:B------:R-:W-:-:S04]  /*03b0*/  IMAD.WIDE.U32 R6, R2, UR8, R6 ;  /* 0x0000000802067c25 */ /* 0x000fc8000f8e0006 */
[----:B------:R-:W-:Y:S01]  /*03c0*/  IMAD R11, R10, UR9, R11 ;  /* 0x000000090a0b7c24 */ /* 0x000fe2000f8e020b */
[----:B------:R-:W-:Y:S01]  /*03d0*/  IADD3 R3, PT, PT, R0, R7, RZ ;  /* 0x0000000700037210 */ /* 0x000fe20007ffe0ff */
[----:B------:R-:W-:Y:S01]  /*03e0*/  IMAD.WIDE.U32 R8, R10, UR8, R4 ;  /* 0x000000080a087c25 */ /* 0x000fe2000f8e0004 */
[----:B0-----:R-:W-:-:S03]  /*03f0*/  LEA R10, P2, R6, UR12, 0x3 ;  /* 0x0000000c060a7c11 */ /* 0x001fc6000f8418ff */
[----:B------:R-:W-:Y:S01]  /*0400*/  IMAD.WIDE.U32 R16, R16, UR8, R4 ;  /* 0x0000000810107c25 */ /* 0x000fe2000f8e0004 */
[----:B------:R-:W-:-:S03]  /*0410*/  LEA R18, P0, R8, UR12, 0x3 ;  /* 0x0000000c08127c11 */ /* 0x000fc6000f8018ff */
[----:B------:R-:W-:Y:S01]  /*0420*/  IMAD.IADD R9, R9, 0x1, R11 ;  /* 0x0000000109097824 */ /* 0x000fe200078e020b */
[----:B------:R-:W-:Y:S01]  /*0430*/  LEA R14, P1, R16, UR12, 0x3 ;  /* 0x0000000c100e7c11 */ /* 0x000fe2000f8218ff */
[----:B------:R-:W-:Y:S01]  /*0440*/  IMAD R13, R15, UR9, R13 ;  /* 0x000000090f0d7c24 */ /* 0x000fe2000f8e020d */
[----:B------:R-:W-:Y:S02]  /*0450*/  IADD3 R7, PT, PT, R17, R19, RZ ;  /* 0x0000001311077210 */ /* 0x000fe40007ffe0ff */
[----:B------:R-:W-:Y:S02]  /*0460*/  LEA.HI.X R19, R8, UR13, R9, 0x3, P0 ;  /* 0x0000000d08137c11 */ /* 0x000fe400080f1c09 */
[----:B------:R-:W-:Y:S01]  /*0470*/  LEA.HI.X R15, R16, UR13, R7, 0x3, P1 ;  /* 0x0000000d100f7c11 */ /* 0x000fe200088f1c07 */
[----:B------:R-:W-:Y:S01]  /*0480*/  IMAD.WIDE.U32 R16, R2, UR8, R12 ;  /* 0x0000000802107c25 */ /* 0x000fe2000f8e000c */
[----:B------:R-:W-:Y:S02]  /*0490*/  LEA.HI.X R11, R6, UR13, R3, 0x3, P2 ;  /* 0x0000000d060b7c11 */ /* 0x000fe400090f1c03 */
[----:B-1----:R-:W2:Y:S04]  /*04a0*/  LDG.E.64 R6, desc[UR4][R18.64+0x8] ;  /* 0x0000080412067981 */ /* 0x002ea8000c1e1b00 */
[----:B------:R-:W2:Y:S01]  /*04b0*/  LDG.E.64 R8, desc[UR4][R14.64+0x8] ;  /* 0x000008040e087981 */ /* 0x000ea2000c1e1b00 */
[----:B------:R-:W-:Y:S01]  /*04c0*/  IMAD.IADD R3, R0, 0x1, R17 ;  /* 0x0000000100037824 */ /* 0x000fe200078e0211 */
[----:B------:R-:W-:Y:S01]  /*04d0*/  LEA R12, P0, R16, UR12, 0x3 ;  /* 0x0000000c100c7c11 */ /* 0x000fe2000f8018ff */
[----:B------:R-:W-:Y:S01]  /*04e0*/  IMAD.WIDE.U32 R4, R2, UR8, R4 ;  /* 0x0000000802047c25 */ /* 0x000fe2000f8e0004 */
[----:B------:R-:W3:Y:S02]  /*04f0*/  LDG.E.64 R10, desc[UR4][R10.64+0x8] ;  /* 0x000008040a0a7981 */ /* 0x000ee4000c1e1b00 */
[----:B------:R-:W-:-:S02]  /*0500*/  LEA.HI.X R13, R16, UR13, R3, 0x3, P0 ;  /* 0x0000000d100d7c11 */ /* 0x000fc400080f1c03 */
[----:B------:R-:W-:Y:S02]  /*0510*/  IADD3 R3, PT, PT, R5, R0, RZ ;  /* 0x0000000005037210 */ /* 0x000fe40007ffe0ff */
[C---:B------:R-:W-:Y:S02]  /*0520*/  SHF.L.U32 R2, R4.reuse, 0x3, RZ ;  /* 0x0000000304027819 */ /* 0x040fe400000006ff */
[----:B------:R-:W-:Y:S01]  /*0530*/  SHF.L.U64.HI R0, R4, 0x3, R3 ;  /* 0x0000000304007819 */ /* 0x000fe20000010203 */
[----:B------:R-:W4:Y:S01]  /*0540*/  LDG.E.64 R12, desc[UR4][R12.64+0x8] ;  /* 0x000008040c0c7981 */ /* 0x000f22000c1e1b00 */
[----:B------:R-:W-:-:S04]  /*0550*/  IADD3 R4, P0, PT, R2, UR12, RZ ;  /* 0x0000000c02047c10 */ /* 0x000fc8000ff1e0ff */
[----:B------:R-:W-:-:S05]  /*0560*/  IADD3.X R5, PT, PT, R0, UR13, RZ, P0, !PT ;  /* 0x0000000d00057c10 */ /* 0x000fca00087fe4ff */
[----:B------:R-:W5:Y:S04]  /*0570*/  LDG.E.64 R14, desc[UR4][R4.64] ;  /* 0x00000004040e7981 */ /* 0x000f68000c1e1b00 */
[----:B------:R-:W5:Y:S01]  /*0580*/  LDG.E.64 R16, desc[UR4][R4.64+0x10] ;  /* 0x0000100404107981 */ /* 0x000f62000c1e1b00 */
[----:B------:R-:W-:Y:S01]  /*0590*/  IADD3 R2, P0, PT, R2, UR14, RZ ;  /* 0x0000000e02027c10 */ /* 0x000fe2000ff1e0ff */
[----:B------:R-:W-:Y:S01]  /*05a0*/  UMOV UR6, 0x9999999a ;  /* 0x9999999a00067882 */ /* 0x000fe20000000000 */
[----:B------:R-:W-:Y:S02]  /*05b0*/  UMOV UR7, 0x3fe99999 ;  /* 0x3fe9999900077882 */ /* 0x000fe40000000000 */
[----:B------:R-:W-:Y:S01]  /*05c0*/  IADD3.X R3, PT, PT, R0, UR15, RZ, P0, !PT ;  /* 0x0000000f00037c10 */ /* 0x000fe200087fe4ff */
[----:B--2---:R-:W-:-:S08]  /*05d0*/  DADD R6, R6, R8 ;  /* 0x0000000006067229 */ /* 0x004fd00000000008 */
[----:B---3--:R-:W-:-:S08]  /*05e0*/  DADD R6, R6, R10 ;  /* 0x0000000006067229 */ /* 0x008fd0000000000a */
[----:B----4-:R-:W-:-:S08]  /*05f0*/  DADD R6, R6, R12 ;  /* 0x0000000006067229 */ /* 0x010fd0000000000c */
[----:B-----5:R-:W-:-:S08]  /*0600*/  DADD R6, R6, R14 ;  /* 0x0000000006067229 */ /* 0x020fd0000000000e */
[----:B------:R-:W-:-:S08]  /*0610*/  DADD R6, R6, R16 ;  /* 0x0000000006067229 */ /* 0x000fd00000000010 */
[----:B------:R-:W-:-:S07]  /*0620*/  DMUL R6, R6, UR6 ;  /* 0x0000000606067c28 */ /* 0x000fce0008000000 */
[----:B------:R-:W-:Y:S01]  /*0630*/  STG.E.64 desc[UR4][R2.64+0x8], R6 ;  /* 0x0000080602007986 */ /* 0x000fe2000c101b04 */
[----:B------:R-:W-:Y:S05]  /*0640*/  EXIT ;  /* 0x000000000000794d */ /* 0x000fea0003800000 */
.L_x_0:
[----:B------:R-:W-:-:S00]  /*0650*/  BRA `(.L_x_0) ;  /* 0xfffffffc00fc7947 */ /* 0x000fc0000383ffff */
[----:B------:R-:W-:-:S00]  /*0660*/  NOP ;  /* 0x0000000000007918 */ /* 0x000fc00000000000 */
        /* <DEDUP_REMOVED lines=9> */
.L_x_1:


//--------------------- .nv.shared.reserved.0     --------------------------
	.section	.nv.shared.reserved.0,"aw",@nobits
	.weak		__nv_reservedSMEM_offset_0_alias
	.size		__nv_reservedSMEM_offset_0_alias, 0, 64
	.other		__nv_reservedSMEM_offset_0_alias,@"STO_CUDA_RESERVED_SHARED STV_DEFAULT"
__nv_reservedSMEM_offset_0_alias:
	.zero		0
	.zero		64


//--------------------- .nv.constant0._Z12naive_kernelPKdPdm --------------------------
	.section	.nv.constant0._Z12naive_kernelPKdPdm,"a",@progbits
	.sectionflags	@""
	.align	4
.nv.constant0._Z12naive_kernelPKdPdm:
	.zero		920


//--------------------- SYMBOLS --------------------------

	.type		.nv.reservedSmem.offset0,@object
	.size		.nv.reservedSmem.offset0,0x4
